//
// Generated by NVIDIA NVVM Compiler
//
// Compiler Build ID: CL-36424714
// Cuda compilation tools, release 13.0, V13.0.88
// Based on NVVM 20.0.0
//

.version 9.0
.target sm_100
.address_size 64

	// .globl	_Z10add_kernelPKfS0_Pfif

.visible .entry _Z10add_kernelPKfS0_Pfif(
	.param .u64 .ptr .align 1 _Z10add_kernelPKfS0_Pfif_param_0,
	.param .u64 .ptr .align 1 _Z10add_kernelPKfS0_Pfif_param_1,
	.param .u64 .ptr .align 1 _Z10add_kernelPKfS0_Pfif_param_2,
	.param .u32 _Z10add_kernelPKfS0_Pfif_param_3,
	.param .f32 _Z10add_kernelPKfS0_Pfif_param_4
)
{
	.reg .pred 	%p<2>;
	.reg .b32 	%r<6>;
	.reg .b32 	%f<6>;
	.reg .b64 	%rd<11>;

	ld.param.u64 	%rd1, [_Z10add_kernelPKfS0_Pfif_param_0];
	ld.param.u64 	%rd2, [_Z10add_kernelPKfS0_Pfif_param_1];
	ld.param.u64 	%rd3, [_Z10add_kernelPKfS0_Pfif_param_2];
	ld.param.u32 	%r2, [_Z10add_kernelPKfS0_Pfif_param_3];
	ld.param.f32 	%f1, [_Z10add_kernelPKfS0_Pfif_param_4];
	mov.u32 	%r3, %ctaid.x;
	mov.u32 	%r4, %ntid.x;
	mov.u32 	%r5, %tid.x;
	mad.lo.s32 	%r1, %r3, %r4, %r5;
	setp.ge.s32 	%p1, %r1, %r2;
	@%p1 bra 	$L__BB0_2;
	cvta.to.global.u64 	%rd4, %rd1;
	cvta.to.global.u64 	%rd5, %rd2;
	cvta.to.global.u64 	%rd6, %rd3;
	mul.wide.s32 	%rd7, %r1, 4;
	add.s64 	%rd8, %rd4, %rd7;
	ld.global.f32 	%f2, [%rd8];
	add.s64 	%rd9, %rd5, %rd7;
	ld.global.f32 	%f3, [%rd9];
	add.f32 	%f4, %f2, %f3;
	mul.f32 	%f5, %f1, %f4;
	add.s64 	%rd10, %rd6, %rd7;
	st.global.f32 	[%rd10], %f5;
$L__BB0_2:
	ret;

}


// ===== COMPILED SASS (sm_100) =====

	.target	sm_100

	.elftype	@"ET_EXEC"


//--------------------- .note.nv.tkinfo           --------------------------
	.section	.note.nv.tkinfo,"",@"SHT_NOTE"
	.sectionflags	@"SHF_NOTE_NV_TKINFO"
	.tkinfo
        /*0018*/ 	.word	0x00000002
        /*0030*/ 	.string	""
        /*0030*/ 	.string	"ptxas"
        /*0030*/ 	.string	"Cuda compilation tools, release 13.0, V13.0.88"
        /*0030*/ 	.string	"Build cuda_13.0.r13.0/compiler.36424714_0"
        /*0030*/ 	.string	"-arch sm_100 -m 64 "



//--------------------- .note.nv.cuinfo           --------------------------
	.section	.note.nv.cuinfo,"",@"SHT_NOTE"
	.sectionflags	@"SHF_NOTE_NV_CUINFO"
        /*0018*/ 	.short	0x0002
        /*001a*/ 	.short	0x0064
        /*001c*/ 	.short	0x0082
	.zero		2


//--------------------- .nv.info                  --------------------------
	.section	.nv.info,"",@"SHT_CUDA_INFO"
	.align	4


	//----- nvinfo : EIATTR_REGCOUNT
	.align		4
        /*0000*/ 	.byte	0x04, 0x2f
        /*0002*/ 	.short	(.L_1 - .L_0)
	.align		4
.L_0:
        /*0004*/ 	.word	index@(_Z10add_kernelPKfS0_Pfif)
        /*0008*/ 	.word	0x0000000c


	//----- nvinfo : EIATTR_FRAME_SIZE
	.align		4
.L_1:
        /*000c*/ 	.byte	0x04, 0x11
        /*000e*/ 	.short	(.L_3 - .L_2)
	.align		4
.L_2:
        /*0010*/ 	.word	index@(_Z10add_kernelPKfS0_Pfif)
        /*0014*/ 	.word	0x00000000


	//----- nvinfo : EIATTR_MIN_STACK_SIZE
	.align		4
.L_3:
        /*0018*/ 	.byte	0x04, 0x12
        /*001a*/ 	.short	(.L_5 - .L_4)
	.align		4
.L_4:
        /*001c*/ 	.word	index@(_Z10add_kernelPKfS0_Pfif)
        /*0020*/ 	.word	0x00000000
.L_5:


//--------------------- .nv.compat                --------------------------
	.section	.nv.compat,"",@"SHT_CUDA_COMPAT_INFO"
	.align	4
        /*0000*/ 	.byte	0x02, 0x09, 0x00, 0x00, 0x02, 0x02, 0x01, 0x00, 0x02, 0x05, 0x05, 0x00, 0x03, 0x07, 0x01, 0x01
        /*0010*/ 	.byte	0x02, 0x03, 0x00, 0x00, 0x02, 0x06, 0x01, 0x00, 0x04, 0x0b, 0x08, 0x00, 0x09, 0x00, 0x00, 0x00
        /*0020*/ 	.byte	0x00, 0x00, 0x00, 0x00


//--------------------- .nv.info._Z10add_kernelPKfS0_Pfif --------------------------
	.section	.nv.info._Z10add_kernelPKfS0_Pfif,"",@"SHT_CUDA_INFO"
	.sectionflags	@""
	.align	4


	//----- nvinfo : EIATTR_CUDA_API_VERSION
	.align		4
        /*0000*/ 	.byte	0x04, 0x37
        /*0002*/ 	.short	(.L_7 - .L_6)
.L_6:
        /*0004*/ 	.word	0x00000082


	//----- nvinfo : EIATTR_KPARAM_INFO
	.align		4
.L_7:
        /*0008*/ 	.byte	0x04, 0x17
        /*000a*/ 	.short	(.L_9 - .L_8)
.L_8:
        /*000c*/ 	.word	0x00000000
        /*0010*/ 	.short	0x0004
        /*0012*/ 	.short	0x001c
        /*0014*/ 	.byte	0x00, 0xf0, 0x11, 0x00


	//----- nvinfo : EIATTR_KPARAM_INFO
	.align		4
.L_9:
        /*0018*/ 	.byte	0x04, 0x17
        /*001a*/ 	.short	(.L_11 - .L_10)
.L_10:
        /*001c*/ 	.word	0x00000000
        /*0020*/ 	.short	0x0003
        /*0022*/ 	.short	0x0018
        /*0024*/ 	.byte	0x00, 0xf0, 0x11, 0x00


	//----- nvinfo : EIATTR_KPARAM_INFO
	.align		4
.L_11:
        /*0028*/ 	.byte	0x04, 0x17
        /*002a*/ 	.short	(.L_13 - .L_12)
.L_12:
        /*002c*/ 	.word	0x00000000
        /*0030*/ 	.short	0x0002
        /*0032*/ 	.short	0x0010
        /*0034*/ 	.byte	0x00, 0xf5, 0x21, 0x00


	//----- nvinfo : EIATTR_KPARAM_INFO
	.align		4
.L_13:
        /*0038*/ 	.byte	0x04, 0x17
        /*003a*/ 	.short	(.L_15 - .L_14)
.L_14:
        /*003c*/ 	.word	0x00000000
        /*0040*/ 	.short	0x0001
        /*0042*/ 	.short	0x0008
        /*0044*/ 	.byte	0x00, 0xf5, 0x21, 0x00


	//----- nvinfo : EIATTR_KPARAM_INFO
	.align		4
.L_15:
        /*0048*/ 	.byte	0x04, 0x17
        /*004a*/ 	.short	(.L_17 - .L_16)
.L_16:
        /*004c*/ 	.word	0x00000000
        /*0050*/ 	.short	0x0000
        /*0052*/ 	.short	0x0000
        /*0054*/ 	.byte	0x00, 0xf5, 0x21, 0x00


	//----- nvinfo : EIATTR_SPARSE_MMA_MASK
	.align		4
.L_17:
        /*0058*/ 	.byte	0x03, 0x50
        /*005a*/ 	.short	0x0000


	//----- nvinfo : EIATTR_MAXREG_COUNT
	.align		4
        /*005c*/ 	.byte	0x03, 0x1b
        /*005e*/ 	.short	0x00ff


	//----- nvinfo : EIATTR_MERCURY_ISA_VERSION
	.align		4
        /*0060*/ 	.byte	0x03, 0x5f
        /*0062*/ 	.short	0x0101


	//----- nvinfo : EIATTR_VRC_CTA_INIT_COUNT
	.align		4
        /*0064*/ 	.byte	0x02, 0x4a
	.zero		1
	.zero		1


	//----- nvinfo : EIATTR_EXIT_INSTR_OFFSETS
	.align		4
        /*0068*/ 	.byte	0x04, 0x1c
        /*006a*/ 	.short	(.L_19 - .L_18)


	//   ....[0]....
.L_18:
        /*006c*/ 	.word	0x00000070


	//   ....[1]....
        /*0070*/ 	.word	0x00000150


	//----- nvinfo : EIATTR_CBANK_PARAM_SIZE
	.align		4
.L_19:
        /*0074*/ 	.byte	0x03, 0x19
        /*0076*/ 	.short	0x0020


	//----- nvinfo : EIATTR_PARAM_CBANK
	.align		4
        /*0078*/ 	.byte	0x04, 0x0a
        /*007a*/ 	.short	(.L_21 - .L_20)
	.align		4
.L_20:
        /*007c*/ 	.word	index@(.nv.constant0._Z10add_kernelPKfS0_Pfif)
        /*0080*/ 	.short	0x0380
        /*0082*/ 	.short	0x0020


	//----- nvinfo : EIATTR_SW_WAR
	.align		4
.L_21:
        /*0084*/ 	.byte	0x04, 0x36
        /*0086*/ 	.short	(.L_23 - .L_22)
.L_22:
        /*0088*/ 	.word	0x00000008
.L_23:


//--------------------- .nv.callgraph             --------------------------
	.section	.nv.callgraph,"",@"SHT_CUDA_CALLGRAPH"
	.align	4
	.sectionentsize	8
	.align		4
        /*0000*/ 	.word	0x00000000
	.align		4
        /*0004*/ 	.word	0xffffffff
	.align		4
        /*0008*/ 	.word	0x00000000
	.align		4
        /*000c*/ 	.word	0xfffffffe
	.align		4
        /*0010*/ 	.word	0x00000000
	.align		4
        /*0014*/ 	.word	0xfffffffd
	.align		4
        /*0018*/ 	.word	0x00000000
	.align		4
        /*001c*/ 	.word	0xfffffffc


//--------------------- .text._Z10add_kernelPKfS0_Pfif --------------------------
	.section	.text._Z10add_kernelPKfS0_Pfif,"ax",@progbits
	.align	128
        .global         _Z10add_kernelPKfS0_Pfif
        .type           _Z10add_kernelPKfS0_Pfif,@function
        .size           _Z10add_kernelPKfS0_Pfif,(.L_x_1 - _Z10add_kernelPKfS0_Pfif)
        .other          _Z10add_kernelPKfS0_Pfif,@"STO_CUDA_ENTRY STV_DEFAULT"
_Z10add_kernelPKfS0_Pfif:
.text._Z10add_kernelPKfS0_Pfif:
[----:B------:R-:W-:Y:S01]  /*0000*/  LDC R1, c[0x0][0x37c] ;  /* 0x0000df00ff017b82 */ /* 0x000fe20000000800 */
[----:B------:R-:W0:Y:S07]  /*0010*/  S2R R0, SR_TID.X ;  /* 0x0000000000007919 */ /* 0x000e2e0000002100 */
[----:B------:R-:W0:Y:S01]  /*0020*/  S2UR UR4, SR_CTAID.X ;  /* 0x00000000000479c3 */ /* 0x000e220000002500 */
[----:B------:R-:W1:Y:S07]  /*0030*/  LDCU UR5, c[0x0][0x398] ;  /* 0x00007300ff0577ac */ /* 0x000e6e0008000800 */
[----:B------:R-:W0:Y:S02]  /*0040*/  LDC R9, c[0x0][0x360] ;  /* 0x0000d800ff097b82 */ /* 0x000e240000000800 */
[----:B0-----:R-:W-:-:S05]  /*0050*/  IMAD R9, R9, UR4, R0 ;  /* 0x0000000409097c24 */ /* 0x001fca000f8e0200 */
[----:B-1----:R-:W-:-:S13]  /*0060*/  ISETP.GE.AND P0, PT, R9, UR5, PT ;  /* 0x0000000509007c0c */ /* 0x002fda000bf06270 */
[----:B------:R-:W-:Y:S05]  /*0070*/  @P0 EXIT ;  /* 0x000000000000094d */ /* 0x000fea0003800000 */
[----:B------:R-:W0:Y:S01]  /*0080*/  LDC.64 R2, c[0x0][0x380] ;  /* 0x0000e000ff027b82 */ /* 0x000e220000000a00 */
[----:B------:R-:W1:Y:S01]  /*0090*/  LDCU.64 UR4, c[0x0][0x358] ;  /* 0x00006b00ff0477ac */ /* 0x000e620008000a00 */
[----:B------:R-:W2:Y:S06]  /*00a0*/  LDCU UR6, c[0x0][0x39c] ;  /* 0x00007380ff0677ac */ /* 0x000eac0008000800 */
[----:B------:R-:W3:Y:S08]  /*00b0*/  LDC.64 R4, c[0x0][0x388] ;  /* 0x0000e200ff047b82 */ /* 0x000ef00000000a00 */
[----:B------:R-:W4:Y:S01]  /*00c0*/  LDC.64 R6, c[0x0][0x390] ;  /* 0x0000e400ff067b82 */ /* 0x000f220000000a00 */
[----:B0-----:R-:W-:-:S06]  /*00d0*/  IMAD.WIDE R2, R9, 0x4, R2 ;  /* 0x0000000409027825 */ /* 0x001fcc00078e0202 */
[----:B-1----:R-:W5:Y:S01]  /*00e0*/  LDG.E R2, desc[UR4][R2.64] ;  /* 0x0000000402027981 */ /* 0x002f62000c1e1900 */
[----:B---3--:R-:W-:-:S06]  /*00f0*/  IMAD.WIDE R4, R9, 0x4, R4 ;  /* 0x0000000409047825 */ /* 0x008fcc00078e0204 */
[----:B------:R-:W5:Y:S01]  /*0100*/  LDG.E R5, desc[UR4][R4.64] ;  /* 0x0000000404057981 */ /* 0x000f62000c1e1900 */
[----:B----4-:R-:W-:-:S04]  /*0110*/  IMAD.WIDE R6, R9, 0x4, R6 ;  /* 0x0000000409067825 */ /* 0x010fc800078e0206 */
[----:B-----5:R-:W-:-:S04]  /*0120*/  FADD R0, R2, R5 ;  /* 0x0000000502007221 */ /* 0x020fc80000000000 */
[----:B--2---:R-:W-:-:S05]  /*0130*/  FMUL R9, R0, UR6 ;  /* 0x0000000600097c20 */ /* 0x004fca0008400000 */
[----:B------:R-:W-:Y:S01]  /*0140*/  STG.E desc[UR4][R6.64], R9 ;  /* 0x0000000906007986 */ /* 0x000fe2000c101904 */
[----:B------:R-:W-:Y:S05]  /*0150*/  EXIT ;  /* 0x000000000000794d */ /* 0x000fea0003800000 */
.L_x_0:
[----:B------:R-:W-:-:S00]  /*0160*/  BRA `(.L_x_0) ;  /* 0xfffffffc00fc7947 */ /* 0x000fc0000383ffff */
[----:B------:R-:W-:-:S00]  /*0170*/  NOP ;  /* 0x0000000000007918 */ /* 0x000fc00000000000 */
        /* <DEDUP_REMOVED lines=8> */
.L_x_1:


//--------------------- .nv.shared.reserved.0     --------------------------
	.section	.nv.shared.reserved.0,"aw",@nobits
	.weak		__nv_reservedSMEM_offset_0_alias
	.size		__nv_reservedSMEM_offset_0_alias, 0, 64
	.other		__nv_reservedSMEM_offset_0_alias,@"STO_CUDA_RESERVED_SHARED STV_DEFAULT"
__nv_reservedSMEM_offset_0_alias:
	.zero		0
	.zero		64


//--------------------- .nv.constant0._Z10add_kernelPKfS0_Pfif --------------------------
	.section	.nv.constant0._Z10add_kernelPKfS0_Pfif,"a",@progbits
	.sectionflags	@""
	.align	4
.nv.constant0._Z10add_kernelPKfS0_Pfif:
	.zero		928


//--------------------- SYMBOLS --------------------------

	.type		.nv.reservedSmem.offset0,@object
	.size		.nv.reservedSmem.offset0,0x4
